//
// Generated by NVIDIA NVVM Compiler
//
// Compiler Build ID: CL-36424714
// Cuda compilation tools, release 13.0, V13.0.88
// Based on NVVM 20.0.0
//

.version 9.0
.target sm_100
.address_size 64

	// .globl	_Z5hellov
.extern .func  (.param .b32 func_retval0) vprintf
(
	.param .b64 vprintf_param_0,
	.param .b64 vprintf_param_1
)
;
.global .align 1 .b8 $str[6] = {104, 101, 108, 108, 111};

.visible .entry _Z5hellov()
{
	.reg .b32 	%r<3>;
	.reg .b64 	%rd<3>;

	mov.u64 	%rd1, $str;
	cvta.global.u64 	%rd2, %rd1;
	{ // callseq 0, 0
	.param .b64 param0;
	st.param.b64 	[param0], %rd2;
	.param .b64 param1;
	st.param.b64 	[param1], 0;
	.param .b32 retval0;
	call.uni (retval0), 
	vprintf, 
	(
	param0, 
	param1
	);
	ld.param.b32 	%r1, [retval0];
	} // callseq 0
	ret;

}


// ===== COMPILED SASS (sm_100) =====

	.target	sm_100

	.elftype	@"ET_EXEC"


//--------------------- .note.nv.tkinfo           --------------------------
	.section	.note.nv.tkinfo,"",@"SHT_NOTE"
	.sectionflags	@"SHF_NOTE_NV_TKINFO"
	.tkinfo
        /*0018*/ 	.word	0x00000002
        /*0030*/ 	.string	""
        /*0030*/ 	.string	"ptxas"
        /*0030*/ 	.string	"Cuda compilation tools, release 13.0, V13.0.88"
        /*0030*/ 	.string	"Build cuda_13.0.r13.0/compiler.36424714_0"
        /*0030*/ 	.string	"-arch sm_100 -m 64 "



//--------------------- .note.nv.cuinfo           --------------------------
	.section	.note.nv.cuinfo,"",@"SHT_NOTE"
	.sectionflags	@"SHF_NOTE_NV_CUINFO"
        /*0018*/ 	.short	0x0002
        /*001a*/ 	.short	0x0064
        /*001c*/ 	.short	0x0082
	.zero		2


//--------------------- .nv.info                  --------------------------
	.section	.nv.info,"",@"SHT_CUDA_INFO"
	.align	4


	//----- nvinfo : EIATTR_REGCOUNT
	.align		4
        /*0000*/ 	.byte	0x04, 0x2f
        /*0002*/ 	.short	(.L_2 - .L_1)
	.align		4
.L_1:
        /*0004*/ 	.word	index@(_Z5hellov)
        /*0008*/ 	.word	0x00000018


	//----- nvinfo : EIATTR_FRAME_SIZE
	.align		4
.L_2:
        /*000c*/ 	.byte	0x04, 0x11
        /*000e*/ 	.short	(.L_4 - .L_3)
	.align		4
.L_3:
        /*0010*/ 	.word	index@(_Z5hellov)
        /*0014*/ 	.word	0x00000000


	//----- nvinfo : EIATTR_MIN_STACK_SIZE
	.align		4
.L_4:
        /*0018*/ 	.byte	0x04, 0x12
        /*001a*/ 	.short	(.L_6 - .L_5)
	.align		4
.L_5:
        /*001c*/ 	.word	index@(_Z5hellov)
        /*0020*/ 	.word	0x00000000
.L_6:


//--------------------- .nv.compat                --------------------------
	.section	.nv.compat,"",@"SHT_CUDA_COMPAT_INFO"
	.align	4
        /*0000*/ 	.byte	0x02, 0x09, 0x00, 0x00, 0x02, 0x02, 0x01, 0x00, 0x02, 0x05, 0x05, 0x00, 0x03, 0x07, 0x01, 0x01
        /*0010*/ 	.byte	0x02, 0x03, 0x00, 0x00, 0x02, 0x06, 0x01, 0x00, 0x04, 0x0b, 0x08, 0x00, 0x09, 0x00, 0x00, 0x00
        /*0020*/ 	.byte	0x00, 0x00, 0x00, 0x00


//--------------------- .nv.info._Z5hellov        --------------------------
	.section	.nv.info._Z5hellov,"",@"SHT_CUDA_INFO"
	.sectionflags	@""
	.align	4


	//----- nvinfo : EIATTR_CUDA_API_VERSION
	.align		4
        /*0000*/ 	.byte	0x04, 0x37
        /*0002*/ 	.short	(.L_8 - .L_7)
.L_7:
        /*0004*/ 	.word	0x00000082


	//----- nvinfo : EIATTR_SPARSE_MMA_MASK
	.align		4
.L_8:
        /*0008*/ 	.byte	0x03, 0x50
        /*000a*/ 	.short	0x0000


	//----- nvinfo : EIATTR_MAXREG_COUNT
	.align		4
        /*000c*/ 	.byte	0x03, 0x1b
        /*000e*/ 	.short	0x00ff


	//----- nvinfo : EIATTR_EXTERNS
	.align		4
        /*0010*/ 	.byte	0x04, 0x0f
        /*0012*/ 	.short	(.L_10 - .L_9)


	//   ....[0]....
	.align		4
.L_9:
        /*0014*/ 	.word	index@(vprintf)


	//----- nvinfo : EIATTR_MERCURY_ISA_VERSION
	.align		4
.L_10:
        /*0018*/ 	.byte	0x03, 0x5f
        /*001a*/ 	.short	0x0101


	//----- nvinfo : EIATTR_VRC_CTA_INIT_COUNT
	.align		4
        /*001c*/ 	.byte	0x02, 0x4a
	.zero		1
	.zero		1


	//----- nvinfo : EIATTR_SYSCALL_OFFSETS
	.align		4
        /*0020*/ 	.byte	0x04, 0x46
        /*0022*/ 	.short	(.L_12 - .L_11)


	//   ....[0]....
.L_11:
        /*0024*/ 	.word	0x00000080


	//----- nvinfo : EIATTR_EXIT_INSTR_OFFSETS
	.align		4
.L_12:
        /*0028*/ 	.byte	0x04, 0x1c
        /*002a*/ 	.short	(.L_14 - .L_13)


	//   ....[0]....
.L_13:
        /*002c*/ 	.word	0x00000090


	//----- nvinfo : EIATTR_SW_WAR
	.align		4
.L_14:
        /*0030*/ 	.byte	0x04, 0x36
        /*0032*/ 	.short	(.L_16 - .L_15)
.L_15:
        /*0034*/ 	.word	0x00000008
.L_16:


//--------------------- .nv.callgraph             --------------------------
	.section	.nv.callgraph,"",@"SHT_CUDA_CALLGRAPH"
	.align	4
	.sectionentsize	8
	.align		4
        /*0000*/ 	.word	0x00000000
	.align		4
        /*0004*/ 	.word	0xffffffff
	.align		4
        /*0008*/ 	.word	index@(_Z5hellov)
	.align		4
        /*000c*/ 	.word	index@(vprintf)
	.align		4
        /*0010*/ 	.word	0x00000000
	.align		4
        /*0014*/ 	.word	0xfffffffe
	.align		4
        /*0018*/ 	.word	0x00000000
	.align		4
        /*001c*/ 	.word	0xfffffffd
	.align		4
        /*0020*/ 	.word	0x00000000
	.align		4
        /*0024*/ 	.word	0xfffffffc


//--------------------- .nv.constant4             --------------------------
	.section	.nv.constant4,"a",@progbits
	.align	8
	.align		8
.nv.constant4:
        /*0000*/ 	.dword	vprintf
	.align		8
        /*0008*/ 	.dword	$str


//--------------------- .text._Z5hellov           --------------------------
	.section	.text._Z5hellov,"ax",@progbits
	.align	128
        .global         _Z5hellov
        .type           _Z5hellov,@function
        .size           _Z5hellov,(.L_x_2 - _Z5hellov)
        .other          _Z5hellov,@"STO_CUDA_ENTRY STV_DEFAULT"
_Z5hellov:
.text._Z5hellov:
[----:B------:R-:W0:Y:S01]  /*0000*/  LDC R1, c[0x0][0x37c] ;  /* 0x0000df00ff017b82 */ /* 0x000e220000000800 */
[----:B------:R-:W-:Y:S01]  /*0010*/  MOV R0, 0x0 ;  /* 0x0000000000007802 */ /* 0x000fe20000000f00 */
[----:B------:R-:W1:Y:S01]  /*0020*/  LDCU.64 UR4, c[0x4][0x8] ;  /* 0x01000100ff0477ac */ /* 0x000e620008000a00 */
[----:B------:R-:W-:-:S05]  /*0030*/  CS2R R6, SRZ ;  /* 0x0000000000067805 */ /* 0x000fca000001ff00 */
[----:B------:R2:W3:Y:S01]  /*0040*/  LDC.64 R2, c[0x4][R0] ;  /* 0x0100000000027b82 */ /* 0x0004e20000000a00 */
[----:B-1----:R-:W-:Y:S02]  /*0050*/  IMAD.U32 R4, RZ, RZ, UR4 ;  /* 0x00000004ff047e24 */ /* 0x002fe4000f8e00ff */
[----:B--2---:R-:W-:-:S07]  /*0060*/  IMAD.U32 R5, RZ, RZ, UR5 ;  /* 0x00000005ff057e24 */ /* 0x004fce000f8e00ff */
[----:B------:R-:W-:-:S07]  /*0070*/  LEPC R20, `(.L_x_0) ;  /* 0x000000001014794e */ /* 0x000fce0000000000 */
[----:B0--3--:R-:W-:Y:S05]  /*0080*/  CALL.ABS.NOINC R2 ;  /* 0x0000000002007343 */ /* 0x009fea0003c00000 */
.L_x_0:
[----:B------:R-:W-:Y:S05]  /*0090*/  EXIT ;  /* 0x000000000000794d */ /* 0x000fea0003800000 */
.L_x_1:
[----:B------:R-:W-:-:S00]  /*00a0*/  BRA `(.L_x_1) ;  /* 0xfffffffc00fc7947 */ /* 0x000fc0000383ffff */
[----:B------:R-:W-:-:S00]  /*00b0*/  NOP ;  /* 0x0000000000007918 */ /* 0x000fc00000000000 */
        /* <DEDUP_REMOVED lines=12> */
.L_x_2:


//--------------------- .nv.global.init           --------------------------
	.section	.nv.global.init,"aw",@progbits
.nv.global.init:
	.type		$str,@object
	.size		$str,(.L_0 - $str)
$str:
        /*0000*/ 	.byte	0x68, 0x65, 0x6c, 0x6c, 0x6f, 0x00
.L_0:


//--------------------- .nv.shared.reserved.0     --------------------------
	.section	.nv.shared.reserved.0,"aw",@nobits
	.weak		__nv_reservedSMEM_offset_0_alias
	.size		__nv_reservedSMEM_offset_0_alias, 0, 64
	.other		__nv_reservedSMEM_offset_0_alias,@"STO_CUDA_RESERVED_SHARED STV_DEFAULT"
__nv_reservedSMEM_offset_0_alias:
	.zero		0
	.zero		64


//--------------------- .nv.constant0._Z5hellov   --------------------------
	.section	.nv.constant0._Z5hellov,"a",@progbits
	.sectionflags	@""
	.align	4
.nv.constant0._Z5hellov:
	.zero		896


//--------------------- SYMBOLS --------------------------

	.type		.nv.reservedSmem.offset0,@object
	.size		.nv.reservedSmem.offset0,0x4
	.type		vprintf,@function
